//
// Generated by NVIDIA NVVM Compiler
//
// Compiler Build ID: CL-36424714
// Cuda compilation tools, release 13.0, V13.0.88
// Based on NVVM 20.0.0
//

.version 9.0
.target sm_100
.address_size 64

	// .globl	_Z14testinnerArrayP10innerArrayS0_i

.visible .entry _Z14testinnerArrayP10innerArrayS0_i(
	.param .u64 .ptr .align 1 _Z14testinnerArrayP10innerArrayS0_i_param_0,
	.param .u64 .ptr .align 1 _Z14testinnerArrayP10innerArrayS0_i_param_1,
	.param .u32 _Z14testinnerArrayP10innerArrayS0_i_param_2
)
{
	.reg .pred 	%p<2>;
	.reg .b32 	%r<6>;
	.reg .b32 	%f<5>;
	.reg .b64 	%rd<8>;

	ld.param.u64 	%rd1, [_Z14testinnerArrayP10innerArrayS0_i_param_0];
	ld.param.u64 	%rd2, [_Z14testinnerArrayP10innerArrayS0_i_param_1];
	ld.param.u32 	%r2, [_Z14testinnerArrayP10innerArrayS0_i_param_2];
	mov.u32 	%r3, %ctaid.x;
	mov.u32 	%r4, %ntid.x;
	mov.u32 	%r5, %tid.x;
	mad.lo.s32 	%r1, %r3, %r4, %r5;
	setp.ge.u32 	%p1, %r1, %r2;
	@%p1 bra 	$L__BB0_2;
	cvta.to.global.u64 	%rd3, %rd1;
	cvta.to.global.u64 	%rd4, %rd2;
	mul.wide.u32 	%rd5, %r1, 4;
	add.s64 	%rd6, %rd3, %rd5;
	ld.global.f32 	%f1, [%rd6];
	ld.global.f32 	%f2, [%rd6+64];
	add.f32 	%f3, %f1, 0f41200000;
	add.f32 	%f4, %f2, 0f41A00000;
	add.s64 	%rd7, %rd4, %rd5;
	st.global.f32 	[%rd7], %f3;
	st.global.f32 	[%rd7+64], %f4;
$L__BB0_2:
	ret;

}


// ===== COMPILED SASS (sm_100) =====

	.target	sm_100

	.elftype	@"ET_EXEC"


//--------------------- .note.nv.tkinfo           --------------------------
	.section	.note.nv.tkinfo,"",@"SHT_NOTE"
	.sectionflags	@"SHF_NOTE_NV_TKINFO"
	.tkinfo
        /*0018*/ 	.word	0x00000002
        /*0030*/ 	.string	""
        /*0030*/ 	.string	"ptxas"
        /*0030*/ 	.string	"Cuda compilation tools, release 13.0, V13.0.88"
        /*0030*/ 	.string	"Build cuda_13.0.r13.0/compiler.36424714_0"
        /*0030*/ 	.string	"-arch sm_100 -m 64 "



//--------------------- .note.nv.cuinfo           --------------------------
	.section	.note.nv.cuinfo,"",@"SHT_NOTE"
	.sectionflags	@"SHF_NOTE_NV_CUINFO"
        /*0018*/ 	.short	0x0002
        /*001a*/ 	.short	0x0064
        /*001c*/ 	.short	0x0082
	.zero		2


//--------------------- .nv.info                  --------------------------
	.section	.nv.info,"",@"SHT_CUDA_INFO"
	.align	4


	//----- nvinfo : EIATTR_REGCOUNT
	.align		4
        /*0000*/ 	.byte	0x04, 0x2f
        /*0002*/ 	.short	(.L_1 - .L_0)
	.align		4
.L_0:
        /*0004*/ 	.word	index@(_Z14testinnerArrayP10innerArrayS0_i)
        /*0008*/ 	.word	0x0000000c


	//----- nvinfo : EIATTR_FRAME_SIZE
	.align		4
.L_1:
        /*000c*/ 	.byte	0x04, 0x11
        /*000e*/ 	.short	(.L_3 - .L_2)
	.align		4
.L_2:
        /*0010*/ 	.word	index@(_Z14testinnerArrayP10innerArrayS0_i)
        /*0014*/ 	.word	0x00000000


	//----- nvinfo : EIATTR_MIN_STACK_SIZE
	.align		4
.L_3:
        /*0018*/ 	.byte	0x04, 0x12
        /*001a*/ 	.short	(.L_5 - .L_4)
	.align		4
.L_4:
        /*001c*/ 	.word	index@(_Z14testinnerArrayP10innerArrayS0_i)
        /*0020*/ 	.word	0x00000000
.L_5:


//--------------------- .nv.compat                --------------------------
	.section	.nv.compat,"",@"SHT_CUDA_COMPAT_INFO"
	.align	4
        /*0000*/ 	.byte	0x02, 0x09, 0x00, 0x00, 0x02, 0x02, 0x01, 0x00, 0x02, 0x05, 0x05, 0x00, 0x03, 0x07, 0x01, 0x01
        /*0010*/ 	.byte	0x02, 0x03, 0x00, 0x00, 0x02, 0x06, 0x01, 0x00, 0x04, 0x0b, 0x08, 0x00, 0x09, 0x00, 0x00, 0x00
        /*0020*/ 	.byte	0x00, 0x00, 0x00, 0x00


//--------------------- .nv.info._Z14testinnerArrayP10innerArrayS0_i --------------------------
	.section	.nv.info._Z14testinnerArrayP10innerArrayS0_i,"",@"SHT_CUDA_INFO"
	.sectionflags	@""
	.align	4


	//----- nvinfo : EIATTR_CUDA_API_VERSION
	.align		4
        /*0000*/ 	.byte	0x04, 0x37
        /*0002*/ 	.short	(.L_7 - .L_6)
.L_6:
        /*0004*/ 	.word	0x00000082


	//----- nvinfo : EIATTR_KPARAM_INFO
	.align		4
.L_7:
        /*0008*/ 	.byte	0x04, 0x17
        /*000a*/ 	.short	(.L_9 - .L_8)
.L_8:
        /*000c*/ 	.word	0x00000000
        /*0010*/ 	.short	0x0002
        /*0012*/ 	.short	0x0010
        /*0014*/ 	.byte	0x00, 0xf0, 0x11, 0x00


	//----- nvinfo : EIATTR_KPARAM_INFO
	.align		4
.L_9:
        /*0018*/ 	.byte	0x04, 0x17
        /*001a*/ 	.short	(.L_11 - .L_10)
.L_10:
        /*001c*/ 	.word	0x00000000
        /*0020*/ 	.short	0x0001
        /*0022*/ 	.short	0x0008
        /*0024*/ 	.byte	0x00, 0xf5, 0x21, 0x00


	//----- nvinfo : EIATTR_KPARAM_INFO
	.align		4
.L_11:
        /*0028*/ 	.byte	0x04, 0x17
        /*002a*/ 	.short	(.L_13 - .L_12)
.L_12:
        /*002c*/ 	.word	0x00000000
        /*0030*/ 	.short	0x0000
        /*0032*/ 	.short	0x0000
        /*0034*/ 	.byte	0x00, 0xf5, 0x21, 0x00


	//----- nvinfo : EIATTR_SPARSE_MMA_MASK
	.align		4
.L_13:
        /*0038*/ 	.byte	0x03, 0x50
        /*003a*/ 	.short	0x0000


	//----- nvinfo : EIATTR_MAXREG_COUNT
	.align		4
        /*003c*/ 	.byte	0x03, 0x1b
        /*003e*/ 	.short	0x00ff


	//----- nvinfo : EIATTR_MERCURY_ISA_VERSION
	.align		4
        /*0040*/ 	.byte	0x03, 0x5f
        /*0042*/ 	.short	0x0101


	//----- nvinfo : EIATTR_VRC_CTA_INIT_COUNT
	.align		4
        /*0044*/ 	.byte	0x02, 0x4a
	.zero		1
	.zero		1


	//----- nvinfo : EIATTR_EXIT_INSTR_OFFSETS
	.align		4
        /*0048*/ 	.byte	0x04, 0x1c
        /*004a*/ 	.short	(.L_15 - .L_14)


	//   ....[0]....
.L_14:
        /*004c*/ 	.word	0x00000070


	//   ....[1]....
        /*0050*/ 	.word	0x00000130


	//----- nvinfo : EIATTR_CBANK_PARAM_SIZE
	.align		4
.L_15:
        /*0054*/ 	.byte	0x03, 0x19
        /*0056*/ 	.short	0x0014


	//----- nvinfo : EIATTR_PARAM_CBANK
	.align		4
        /*0058*/ 	.byte	0x04, 0x0a
        /*005a*/ 	.short	(.L_17 - .L_16)
	.align		4
.L_16:
        /*005c*/ 	.word	index@(.nv.constant0._Z14testinnerArrayP10innerArrayS0_i)
        /*0060*/ 	.short	0x0380
        /*0062*/ 	.short	0x0014


	//----- nvinfo : EIATTR_SW_WAR
	.align		4
.L_17:
        /*0064*/ 	.byte	0x04, 0x36
        /*0066*/ 	.short	(.L_19 - .L_18)
.L_18:
        /*0068*/ 	.word	0x00000008
.L_19:


//--------------------- .nv.callgraph             --------------------------
	.section	.nv.callgraph,"",@"SHT_CUDA_CALLGRAPH"
	.align	4
	.sectionentsize	8
	.align		4
        /*0000*/ 	.word	0x00000000
	.align		4
        /*0004*/ 	.word	0xffffffff
	.align		4
        /*0008*/ 	.word	0x00000000
	.align		4
        /*000c*/ 	.word	0xfffffffe
	.align		4
        /*0010*/ 	.word	0x00000000
	.align		4
        /*0014*/ 	.word	0xfffffffd
	.align		4
        /*0018*/ 	.word	0x00000000
	.align		4
        /*001c*/ 	.word	0xfffffffc


//--------------------- .text._Z14testinnerArrayP10innerArrayS0_i --------------------------
	.section	.text._Z14testinnerArrayP10innerArrayS0_i,"ax",@progbits
	.align	128
        .global         _Z14testinnerArrayP10innerArrayS0_i
        .type           _Z14testinnerArrayP10innerArrayS0_i,@function
        .size           _Z14testinnerArrayP10innerArrayS0_i,(.L_x_1 - _Z14testinnerArrayP10innerArrayS0_i)
        .other          _Z14testinnerArrayP10innerArrayS0_i,@"STO_CUDA_ENTRY STV_DEFAULT"
_Z14testinnerArrayP10innerArrayS0_i:
.text._Z14testinnerArrayP10innerArrayS0_i:
[----:B------:R-:W-:Y:S01]  /*0000*/  LDC R1, c[0x0][0x37c] ;  /* 0x0000df00ff017b82 */ /* 0x000fe20000000800 */
[----:B------:R-:W0:Y:S07]  /*0010*/  S2R R0, SR_TID.X ;  /* 0x0000000000007919 */ /* 0x000e2e0000002100 */
[----:B------:R-:W0:Y:S01]  /*0020*/  S2UR UR4, SR_CTAID.X ;  /* 0x00000000000479c3 */ /* 0x000e220000002500 */
[----:B------:R-:W1:Y:S07]  /*0030*/  LDCU UR5, c[0x0][0x390] ;  /* 0x00007200ff0577ac */ /* 0x000e6e0008000800 */
[----:B------:R-:W0:Y:S02]  /*0040*/  LDC R7, c[0x0][0x360] ;  /* 0x0000d800ff077b82 */ /* 0x000e240000000800 */
[----:B0-----:R-:W-:-:S05]  /*0050*/  IMAD R7, R7, UR4, R0 ;  /* 0x0000000407077c24 */ /* 0x001fca000f8e0200 */
[----:B-1----:R-:W-:-:S13]  /*0060*/  ISETP.GE.U32.AND P0, PT, R7, UR5, PT ;  /* 0x0000000507007c0c */ /* 0x002fda000bf06070 */
[----:B------:R-:W-:Y:S05]  /*0070*/  @P0 EXIT ;  /* 0x000000000000094d */ /* 0x000fea0003800000 */
[----:B------:R-:W0:Y:S01]  /*0080*/  LDC.64 R2, c[0x0][0x380] ;  /* 0x0000e000ff027b82 */ /* 0x000e220000000a00 */
[----:B------:R-:W1:Y:S07]  /*0090*/  LDCU.64 UR4, c[0x0][0x358] ;  /* 0x00006b00ff0477ac */ /* 0x000e6e0008000a00 */
[----:B------:R-:W2:Y:S01]  /*00a0*/  LDC.64 R4, c[0x0][0x388] ;  /* 0x0000e200ff047b82 */ /* 0x000ea20000000a00 */
[----:B0-----:R-:W-:-:S05]  /*00b0*/  IMAD.WIDE.U32 R2, R7, 0x4, R2 ;  /* 0x0000000407027825 */ /* 0x001fca00078e0002 */
[----:B-1----:R-:W3:Y:S04]  /*00c0*/  LDG.E R0, desc[UR4][R2.64] ;  /* 0x0000000402007981 */ /* 0x002ee8000c1e1900 */
[----:B------:R-:W4:Y:S01]  /*00d0*/  LDG.E R6, desc[UR4][R2.64+0x40] ;  /* 0x0000400402067981 */ /* 0x000f22000c1e1900 */
[----:B--2---:R-:W-:-:S04]  /*00e0*/  IMAD.WIDE.U32 R4, R7, 0x4, R4 ;  /* 0x0000000407047825 */ /* 0x004fc800078e0004 */
[----:B---3--:R-:W-:Y:S01]  /*00f0*/  FADD R7, R0, 10 ;  /* 0x4120000000077421 */ /* 0x008fe20000000000 */
[----:B----4-:R-:W-:-:S04]  /*0100*/  FADD R9, R6, 20 ;  /* 0x41a0000006097421 */ /* 0x010fc80000000000 */
[----:B------:R-:W-:Y:S04]  /*0110*/  STG.E desc[UR4][R4.64], R7 ;  /* 0x0000000704007986 */ /* 0x000fe8000c101904 */
[----:B------:R-:W-:Y:S01]  /*0120*/  STG.E desc[UR4][R4.64+0x40], R9 ;  /* 0x0000400904007986 */ /* 0x000fe2000c101904 */
[----:B------:R-:W-:Y:S05]  /*0130*/  EXIT ;  /* 0x000000000000794d */ /* 0x000fea0003800000 */
.L_x_0:
[----:B------:R-:W-:-:S00]  /*0140*/  BRA `(.L_x_0) ;  /* 0xfffffffc00fc7947 */ /* 0x000fc0000383ffff */
[----:B------:R-:W-:-:S00]  /*0150*/  NOP ;  /* 0x0000000000007918 */ /* 0x000fc00000000000 */
        /* <DEDUP_REMOVED lines=10> */
.L_x_1:


//--------------------- .nv.shared.reserved.0     --------------------------
	.section	.nv.shared.reserved.0,"aw",@nobits
	.weak		__nv_reservedSMEM_offset_0_alias
	.size		__nv_reservedSMEM_offset_0_alias, 0, 64
	.other		__nv_reservedSMEM_offset_0_alias,@"STO_CUDA_RESERVED_SHARED STV_DEFAULT"
__nv_reservedSMEM_offset_0_alias:
	.zero		0
	.zero		64


//--------------------- .nv.constant0._Z14testinnerArrayP10innerArrayS0_i --------------------------
	.section	.nv.constant0._Z14testinnerArrayP10innerArrayS0_i,"a",@progbits
	.sectionflags	@""
	.align	4
.nv.constant0._Z14testinnerArrayP10innerArrayS0_i:
	.zero		916


//--------------------- SYMBOLS --------------------------

	.type		.nv.reservedSmem.offset0,@object
	.size		.nv.reservedSmem.offset0,0x4
